//
// Generated by NVIDIA NVVM Compiler
//
// Compiler Build ID: CL-36424714
// Cuda compilation tools, release 13.0, V13.0.88
// Based on NVVM 20.0.0
//

.version 9.0
.target sm_100
.address_size 64

	// .globl	_Z9reductionPfi
// _ZZ9reductionPfiE10partialSum has been demoted

.visible .entry _Z9reductionPfi(
	.param .u64 .ptr .align 1 _Z9reductionPfi_param_0,
	.param .u32 _Z9reductionPfi_param_1
)
{
	.reg .pred 	%p<4>;
	.reg .b32 	%r<18>;
	.reg .b32 	%f<7>;
	.reg .b64 	%rd<9>;
	// demoted variable
	.shared .align 4 .b8 _ZZ9reductionPfiE10partialSum[128];
	ld.param.u64 	%rd2, [_Z9reductionPfi_param_0];
	cvta.to.global.u64 	%rd1, %rd2;
	mov.u32 	%r1, %tid.x;
	mov.u32 	%r17, %ntid.x;
	mov.u32 	%r3, %ctaid.x;
	mul.lo.s32 	%r7, %r17, %r3;
	shl.b32 	%r8, %r7, 1;
	add.s32 	%r9, %r8, %r1;
	mul.wide.u32 	%rd3, %r9, 4;
	add.s64 	%rd4, %rd1, %rd3;
	ld.global.f32 	%f1, [%rd4];
	shl.b32 	%r10, %r1, 2;
	mov.u32 	%r11, _ZZ9reductionPfiE10partialSum;
	add.s32 	%r4, %r11, %r10;
	st.shared.f32 	[%r4], %f1;
	add.s32 	%r12, %r9, %r17;
	mul.wide.u32 	%rd5, %r12, 4;
	add.s64 	%rd6, %rd1, %rd5;
	ld.global.f32 	%f2, [%rd6];
	shl.b32 	%r13, %r17, 2;
	add.s32 	%r14, %r4, %r13;
	st.shared.f32 	[%r14], %f2;
$L__BB0_1:
	bar.sync 	0;
	setp.ge.u32 	%p1, %r1, %r17;
	@%p1 bra 	$L__BB0_3;
	shl.b32 	%r15, %r17, 2;
	add.s32 	%r16, %r4, %r15;
	ld.shared.f32 	%f3, [%r16];
	ld.shared.f32 	%f4, [%r4];
	add.f32 	%f5, %f3, %f4;
	st.shared.f32 	[%r4], %f5;
$L__BB0_3:
	shr.u32 	%r6, %r17, 1;
	setp.gt.u32 	%p2, %r17, 1;
	mov.u32 	%r17, %r6;
	@%p2 bra 	$L__BB0_1;
	setp.ne.s32 	%p3, %r1, 0;
	@%p3 bra 	$L__BB0_6;
	ld.shared.f32 	%f6, [_ZZ9reductionPfiE10partialSum];
	mul.wide.u32 	%rd7, %r3, 4;
	add.s64 	%rd8, %rd1, %rd7;
	st.global.f32 	[%rd8], %f6;
$L__BB0_6:
	ret;

}


// ===== COMPILED SASS (sm_100) =====

	.target	sm_100

	.elftype	@"ET_EXEC"


//--------------------- .note.nv.tkinfo           --------------------------
	.section	.note.nv.tkinfo,"",@"SHT_NOTE"
	.sectionflags	@"SHF_NOTE_NV_TKINFO"
	.tkinfo
        /*0018*/ 	.word	0x00000002
        /*0030*/ 	.string	""
        /*0030*/ 	.string	"ptxas"
        /*0030*/ 	.string	"Cuda compilation tools, release 13.0, V13.0.88"
        /*0030*/ 	.string	"Build cuda_13.0.r13.0/compiler.36424714_0"
        /*0030*/ 	.string	"-arch sm_100 -m 64 "



//--------------------- .note.nv.cuinfo           --------------------------
	.section	.note.nv.cuinfo,"",@"SHT_NOTE"
	.sectionflags	@"SHF_NOTE_NV_CUINFO"
        /*0018*/ 	.short	0x0002
        /*001a*/ 	.short	0x0064
        /*001c*/ 	.short	0x0082
	.zero		2


//--------------------- .nv.info                  --------------------------
	.section	.nv.info,"",@"SHT_CUDA_INFO"
	.align	4


	//----- nvinfo : EIATTR_REGCOUNT
	.align		4
        /*0000*/ 	.byte	0x04, 0x2f
        /*0002*/ 	.short	(.L_1 - .L_0)
	.align		4
.L_0:
        /*0004*/ 	.word	index@(_Z9reductionPfi)
        /*0008*/ 	.word	0x00000010


	//----- nvinfo : EIATTR_FRAME_SIZE
	.align		4
.L_1:
        /*000c*/ 	.byte	0x04, 0x11
        /*000e*/ 	.short	(.L_3 - .L_2)
	.align		4
.L_2:
        /*0010*/ 	.word	index@(_Z9reductionPfi)
        /*0014*/ 	.word	0x00000000


	//----- nvinfo : EIATTR_MIN_STACK_SIZE
	.align		4
.L_3:
        /*0018*/ 	.byte	0x04, 0x12
        /*001a*/ 	.short	(.L_5 - .L_4)
	.align		4
.L_4:
        /*001c*/ 	.word	index@(_Z9reductionPfi)
        /*0020*/ 	.word	0x00000000
.L_5:


//--------------------- .nv.compat                --------------------------
	.section	.nv.compat,"",@"SHT_CUDA_COMPAT_INFO"
	.align	4
        /*0000*/ 	.byte	0x02, 0x09, 0x00, 0x00, 0x02, 0x02, 0x01, 0x00, 0x02, 0x05, 0x05, 0x00, 0x03, 0x07, 0x01, 0x01
        /*0010*/ 	.byte	0x02, 0x03, 0x00, 0x00, 0x02, 0x06, 0x01, 0x00, 0x04, 0x0b, 0x08, 0x00, 0x09, 0x00, 0x00, 0x00
        /*0020*/ 	.byte	0x00, 0x00, 0x00, 0x00


//--------------------- .nv.info._Z9reductionPfi  --------------------------
	.section	.nv.info._Z9reductionPfi,"",@"SHT_CUDA_INFO"
	.sectionflags	@""
	.align	4


	//----- nvinfo : EIATTR_CUDA_API_VERSION
	.align		4
        /*0000*/ 	.byte	0x04, 0x37
        /*0002*/ 	.short	(.L_7 - .L_6)
.L_6:
        /*0004*/ 	.word	0x00000082


	//----- nvinfo : EIATTR_KPARAM_INFO
	.align		4
.L_7:
        /*0008*/ 	.byte	0x04, 0x17
        /*000a*/ 	.short	(.L_9 - .L_8)
.L_8:
        /*000c*/ 	.word	0x00000000
        /*0010*/ 	.short	0x0001
        /*0012*/ 	.short	0x0008
        /*0014*/ 	.byte	0x00, 0xf0, 0x11, 0x00


	//----- nvinfo : EIATTR_KPARAM_INFO
	.align		4
.L_9:
        /*0018*/ 	.byte	0x04, 0x17
        /*001a*/ 	.short	(.L_11 - .L_10)
.L_10:
        /*001c*/ 	.word	0x00000000
        /*0020*/ 	.short	0x0000
        /*0022*/ 	.short	0x0000
        /*0024*/ 	.byte	0x00, 0xf5, 0x21, 0x00


	//----- nvinfo : EIATTR_SPARSE_MMA_MASK
	.align		4
.L_11:
        /*0028*/ 	.byte	0x03, 0x50
        /*002a*/ 	.short	0x0000


	//----- nvinfo : EIATTR_MAXREG_COUNT
	.align		4
        /*002c*/ 	.byte	0x03, 0x1b
        /*002e*/ 	.short	0x00ff


	//----- nvinfo : EIATTR_NUM_BARRIERS
	.align		4
        /*0030*/ 	.byte	0x02, 0x4c
        /*0032*/ 	.byte	0x01
	.zero		1


	//----- nvinfo : EIATTR_MERCURY_ISA_VERSION
	.align		4
        /*0034*/ 	.byte	0x03, 0x5f
        /*0036*/ 	.short	0x0101


	//----- nvinfo : EIATTR_VRC_CTA_INIT_COUNT
	.align		4
        /*0038*/ 	.byte	0x02, 0x4a
	.zero		1
	.zero		1


	//----- nvinfo : EIATTR_EXIT_INSTR_OFFSETS
	.align		4
        /*003c*/ 	.byte	0x04, 0x1c
        /*003e*/ 	.short	(.L_13 - .L_12)


	//   ....[0]....
.L_12:
        /*0040*/ 	.word	0x000001f0


	//   ....[1]....
        /*0044*/ 	.word	0x00000270


	//----- nvinfo : EIATTR_CBANK_PARAM_SIZE
	.align		4
.L_13:
        /*0048*/ 	.byte	0x03, 0x19
        /*004a*/ 	.short	0x000c


	//----- nvinfo : EIATTR_PARAM_CBANK
	.align		4
        /*004c*/ 	.byte	0x04, 0x0a
        /*004e*/ 	.short	(.L_15 - .L_14)
	.align		4
.L_14:
        /*0050*/ 	.word	index@(.nv.constant0._Z9reductionPfi)
        /*0054*/ 	.short	0x0380
        /*0056*/ 	.short	0x000c


	//----- nvinfo : EIATTR_SW_WAR
	.align		4
.L_15:
        /*0058*/ 	.byte	0x04, 0x36
        /*005a*/ 	.short	(.L_17 - .L_16)
.L_16:
        /*005c*/ 	.word	0x00000008
.L_17:


//--------------------- .nv.callgraph             --------------------------
	.section	.nv.callgraph,"",@"SHT_CUDA_CALLGRAPH"
	.align	4
	.sectionentsize	8
	.align		4
        /*0000*/ 	.word	0x00000000
	.align		4
        /*0004*/ 	.word	0xffffffff
	.align		4
        /*0008*/ 	.word	0x00000000
	.align		4
        /*000c*/ 	.word	0xfffffffe
	.align		4
        /*0010*/ 	.word	0x00000000
	.align		4
        /*0014*/ 	.word	0xfffffffd
	.align		4
        /*0018*/ 	.word	0x00000000
	.align		4
        /*001c*/ 	.word	0xfffffffc


//--------------------- .text._Z9reductionPfi     --------------------------
	.section	.text._Z9reductionPfi,"ax",@progbits
	.align	128
        .global         _Z9reductionPfi
        .type           _Z9reductionPfi,@function
        .size           _Z9reductionPfi,(.L_x_2 - _Z9reductionPfi)
        .other          _Z9reductionPfi,@"STO_CUDA_ENTRY STV_DEFAULT"
_Z9reductionPfi:
.text._Z9reductionPfi:
[----:B------:R-:W-:Y:S01]  /*0000*/  LDC R1, c[0x0][0x37c] ;  /* 0x0000df00ff017b82 */ /* 0x000fe20000000800 */
[----:B------:R-:W0:Y:S07]  /*0010*/  S2R R13, SR_CTAID.X ;  /* 0x00000000000d7919 */ /* 0x000e2e0000002500 */
[----:B------:R-:W0:Y:S01]  /*0020*/  LDC R6, c[0x0][0x360] ;  /* 0x0000d800ff067b82 */ /* 0x000e220000000800 */
[----:B------:R-:W1:Y:S01]  /*0030*/  LDCU.64 UR6, c[0x0][0x358] ;  /* 0x00006b00ff0677ac */ /* 0x000e620008000a00 */
[----:B------:R-:W2:Y:S06]  /*0040*/  S2R R11, SR_TID.X ;  /* 0x00000000000b7919 */ /* 0x000eac0000002100 */
[----:B------:R-:W3:Y:S01]  /*0050*/  LDC.64 R4, c[0x0][0x380] ;  /* 0x0000e000ff047b82 */ /* 0x000ee20000000a00 */
[----:B0-----:R-:W-:-:S04]  /*0060*/  IMAD R0, R6, R13, RZ ;  /* 0x0000000d06007224 */ /* 0x001fc800078e02ff */
[----:B--2---:R-:W-:-:S04]  /*0070*/  IMAD R3, R0, 0x2, R11 ;  /* 0x0000000200037824 */ /* 0x004fc800078e020b */
[C---:B------:R-:W-:Y:S02]  /*0080*/  IMAD.IADD R7, R3.reuse, 0x1, R6 ;  /* 0x0000000103077824 */ /* 0x040fe400078e0206 */
[----:B---3--:R-:W-:-:S04]  /*0090*/  IMAD.WIDE.U32 R2, R3, 0x4, R4 ;  /* 0x0000000403027825 */ /* 0x008fc800078e0004 */
[----:B------:R-:W-:Y:S02]  /*00a0*/  IMAD.WIDE.U32 R4, R7, 0x4, R4 ;  /* 0x0000000407047825 */ /* 0x000fe400078e0004 */
[----:B-1----:R-:W2:Y:S04]  /*00b0*/  LDG.E R2, desc[UR6][R2.64] ;  /* 0x0000000602027981 */ /* 0x002ea8000c1e1900 */
[----:B------:R-:W3:Y:S01]  /*00c0*/  LDG.E R4, desc[UR6][R4.64] ;  /* 0x0000000604047981 */ /* 0x000ee2000c1e1900 */
[----:B------:R-:W0:Y:S01]  /*00d0*/  S2UR UR5, SR_CgaCtaId ;  /* 0x00000000000579c3 */ /* 0x000e220000008800 */
[----:B------:R-:W-:Y:S02]  /*00e0*/  UMOV UR4, 0x400 ;  /* 0x0000040000047882 */ /* 0x000fe40000000000 */
[----:B0-----:R-:W-:-:S06]  /*00f0*/  ULEA UR4, UR5, UR4, 0x18 ;  /* 0x0000000405047291 */ /* 0x001fcc000f8ec0ff */
[----:B------:R-:W-:-:S04]  /*0100*/  LEA R7, R11, UR4, 0x2 ;  /* 0x000000040b077c11 */ /* 0x000fc8000f8e10ff */
[----:B------:R-:W-:Y:S01]  /*0110*/  LEA R9, R6, R7, 0x2 ;  /* 0x0000000706097211 */ /* 0x000fe200078e10ff */
[----:B--2---:R0:W-:Y:S04]  /*0120*/  STS [R7], R2 ;  /* 0x0000000207007388 */ /* 0x0041e80000000800 */
[----:B---3--:R0:W-:Y:S02]  /*0130*/  STS [R9], R4 ;  /* 0x0000000409007388 */ /* 0x0081e40000000800 */
.L_x_0:
[----:B------:R-:W-:Y:S01]  /*0140*/  BAR.SYNC.DEFER_BLOCKING 0x0 ;  /* 0x0000000000007b1d */ /* 0x000fe20000010000 */
[----:B------:R-:W-:-:S13]  /*0150*/  ISETP.GE.U32.AND P0, PT, R11, R6, PT ;  /* 0x000000060b00720c */ /* 0x000fda0003f06070 */
[----:B------:R-:W-:Y:S01]  /*0160*/  @!P0 LEA R0, R6, R7, 0x2 ;  /* 0x0000000706008211 */ /* 0x000fe200078e10ff */
[----:B------:R-:W-:Y:S05]  /*0170*/  @!P0 LDS R3, [R7] ;  /* 0x0000000007038984 */ /* 0x000fea0000000800 */
[----:B------:R-:W0:Y:S02]  /*0180*/  @!P0 LDS R0, [R0] ;  /* 0x0000000000008984 */ /* 0x000e240000000800 */
[----:B0-----:R-:W-:-:S05]  /*0190*/  @!P0 FADD R2, R0, R3 ;  /* 0x0000000300028221 */ /* 0x001fca0000000000 */
[----:B------:R1:W-:Y:S01]  /*01a0*/  @!P0 STS [R7], R2 ;  /* 0x0000000207008388 */ /* 0x0003e20000000800 */
[----:B------:R-:W-:Y:S02]  /*01b0*/  ISETP.GT.U32.AND P0, PT, R6, 0x1, PT ;  /* 0x000000010600780c */ /* 0x000fe40003f04070 */
[----:B------:R-:W-:-:S11]  /*01c0*/  SHF.R.U32.HI R6, RZ, 0x1, R6 ;  /* 0x00000001ff067819 */ /* 0x000fd60000011606 */
[----:B-1----:R-:W-:Y:S05]  /*01d0*/  @P0 BRA `(.L_x_0) ;  /* 0xfffffffc00d80947 */ /* 0x002fea000383ffff */
[----:B------:R-:W-:-:S13]  /*01e0*/  ISETP.NE.AND P0, PT, R11, RZ, PT ;  /* 0x000000ff0b00720c */ /* 0x000fda0003f05270 */
[----:B------:R-:W-:Y:S05]  /*01f0*/  @P0 EXIT ;  /* 0x000000000000094d */ /* 0x000fea0003800000 */
[----:B------:R-:W0:Y:S01]  /*0200*/  S2UR UR5, SR_CgaCtaId ;  /* 0x00000000000579c3 */ /* 0x000e220000008800 */
[----:B------:R-:W-:-:S07]  /*0210*/  UMOV UR4, 0x400 ;  /* 0x0000040000047882 */ /* 0x000fce0000000000 */
[----:B------:R-:W1:Y:S01]  /*0220*/  LDC.64 R2, c[0x0][0x380] ;  /* 0x0000e000ff027b82 */ /* 0x000e620000000a00 */
[----:B0-----:R-:W-:Y:S01]  /*0230*/  ULEA UR4, UR5, UR4, 0x18 ;  /* 0x0000000405047291 */ /* 0x001fe2000f8ec0ff */
[----:B-1----:R-:W-:-:S08]  /*0240*/  IMAD.WIDE.U32 R2, R13, 0x4, R2 ;  /* 0x000000040d027825 */ /* 0x002fd000078e0002 */
[----:B------:R-:W0:Y:S04]  /*0250*/  LDS R5, [UR4] ;  /* 0x00000004ff057984 */ /* 0x000e280008000800 */
[----:B0-----:R-:W-:Y:S01]  /*0260*/  STG.E desc[UR6][R2.64], R5 ;  /* 0x0000000502007986 */ /* 0x001fe2000c101906 */
[----:B------:R-:W-:Y:S05]  /*0270*/  EXIT ;  /* 0x000000000000794d */ /* 0x000fea0003800000 */
.L_x_1:
[----:B------:R-:W-:-:S00]  /*0280*/  BRA `(.L_x_1) ;  /* 0xfffffffc00fc7947 */ /* 0x000fc0000383ffff */
[----:B------:R-:W-:-:S00]  /*0290*/  NOP ;  /* 0x0000000000007918 */ /* 0x000fc00000000000 */
        /* <DEDUP_REMOVED lines=14> */
.L_x_2:


//--------------------- .nv.shared._Z9reductionPfi --------------------------
	.section	.nv.shared._Z9reductionPfi,"aw",@nobits
	.sectionflags	@""
	.align	4
.nv.shared._Z9reductionPfi:
	.zero		1152


//--------------------- .nv.shared.reserved.0     --------------------------
	.section	.nv.shared.reserved.0,"aw",@nobits
	.weak		__nv_reservedSMEM_offset_0_alias
	.size		__nv_reservedSMEM_offset_0_alias, 0, 64
	.other		__nv_reservedSMEM_offset_0_alias,@"STO_CUDA_RESERVED_SHARED STV_DEFAULT"
__nv_reservedSMEM_offset_0_alias:
	.zero		0
	.zero		64


//--------------------- .nv.constant0._Z9reductionPfi --------------------------
	.section	.nv.constant0._Z9reductionPfi,"a",@progbits
	.sectionflags	@""
	.align	4
.nv.constant0._Z9reductionPfi:
	.zero		908


//--------------------- SYMBOLS --------------------------

	.type		.nv.reservedSmem.offset0,@object
	.size		.nv.reservedSmem.offset0,0x4
	.type		.nv.reservedSmem.cap,@object
	.size		.nv.reservedSmem.cap,0x4
